	.headerflags	@"EF_CUDA_TEXMODE_UNIFIED EF_CUDA_64BIT_ADDRESS EF_CUDA_ACCELERATORS EF_CUDA_SM90 EF_CUDA_VIRTUAL_SM(EF_CUDA_SM90)"
	.elftype	@"ET_EXEC"


//--------------------- .nv.info                  --------------------------
	.section	.nv.info,"",@"SHT_CUDA_INFO"
	.align	4


	//----- nvinfo : EIATTR_REGCOUNT
	.align		4
        /*0000*/ 	.byte	0x04, 0x2f
        /*0002*/ 	.short	(.L_3 - .L_2)
	.align		4
.L_2:
        /*0004*/ 	.word	index@(triton_poi_fused__native_batch_norm_legit_no_training_relu_threshold_backward_7)
        /*0008*/ 	.word	0x00000028


	//----- nvinfo : EIATTR_MIN_STACK_SIZE
	.align		4
.L_3:
        /*000c*/ 	.byte	0x04, 0x12
        /*000e*/ 	.short	(.L_5 - .L_4)
	.align		4
.L_4:
        /*0010*/ 	.word	index@(triton_poi_fused__native_batch_norm_legit_no_training_relu_threshold_backward_7)
        /*0014*/ 	.word	0x00000000


	//----- nvinfo : EIATTR_FRAME_SIZE
	.align		4
.L_5:
        /*0018*/ 	.byte	0x04, 0x11
        /*001a*/ 	.short	(.L_7 - .L_6)
	.align		4
.L_6:
        /*001c*/ 	.word	index@(triton_poi_fused__native_batch_norm_legit_no_training_relu_threshold_backward_7)
        /*0020*/ 	.word	0x00000000


	//----- nvinfo : EIATTR_MIN_STACK_SIZE
	.align		4
.L_7:
        /*0024*/ 	.byte	0x04, 0x12
        /*0026*/ 	.short	(.L_9 - .L_8)
	.align		4
.L_8:
        /*0028*/ 	.word	index@(triton_poi_fused__native_batch_norm_legit_no_training_relu_threshold_backward_7)
        /*002c*/ 	.word	0x00000000
.L_9:


//--------------------- .nv.info.triton_poi_fused__native_batch_norm_legit_no_training_relu_threshold_backward_7 --------------------------
	.section	.nv.info.triton_poi_fused__native_batch_norm_legit_no_training_relu_threshold_backward_7,"",@"SHT_CUDA_INFO"
	.sectionflags	@""
	.align	4


	//----- nvinfo : EIATTR_CUDA_API_VERSION
	.align		4
        /*0000*/ 	.byte	0x04, 0x37
        /*0002*/ 	.short	(.L_11 - .L_10)
.L_10:
        /*0004*/ 	.word	0x0000007c


	//----- nvinfo : EIATTR_KPARAM_INFO
	.align		4
.L_11:
        /*0008*/ 	.byte	0x04, 0x17
        /*000a*/ 	.short	(.L_13 - .L_12)
.L_12:
        /*000c*/ 	.word	0x00000000
        /*0010*/ 	.short	0x0008
        /*0012*/ 	.short	0x003c
        /*0014*/ 	.byte	0x00, 0xf0, 0x11, 0x00


	//----- nvinfo : EIATTR_KPARAM_INFO
	.align		4
.L_13:
        /*0018*/ 	.byte	0x04, 0x17
        /*001a*/ 	.short	(.L_15 - .L_14)
.L_14:
        /*001c*/ 	.word	0x00000000
        /*0020*/ 	.short	0x0007
        /*0022*/ 	.short	0x0038
        /*0024*/ 	.byte	0x00, 0xf0, 0x11, 0x00


	//----- nvinfo : EIATTR_KPARAM_INFO
	.align		4
.L_15:
        /*0028*/ 	.byte	0x04, 0x17
        /*002a*/ 	.short	(.L_17 - .L_16)
.L_16:
        /*002c*/ 	.word	0x00000000
        /*0030*/ 	.short	0x0006
        /*0032*/ 	.short	0x0030
        /*0034*/ 	.byte	0x00, 0xf4, 0x21, 0x00


	//----- nvinfo : EIATTR_KPARAM_INFO
	.align		4
.L_17:
        /*0038*/ 	.byte	0x04, 0x17
        /*003a*/ 	.short	(.L_19 - .L_18)
.L_18:
        /*003c*/ 	.word	0x00000000
        /*0040*/ 	.short	0x0005
        /*0042*/ 	.short	0x0028
        /*0044*/ 	.byte	0x00, 0xf4, 0x21, 0x00


	//----- nvinfo : EIATTR_KPARAM_INFO
	.align		4
.L_19:
        /*0048*/ 	.byte	0x04, 0x17
        /*004a*/ 	.short	(.L_21 - .L_20)
.L_20:
        /*004c*/ 	.word	0x00000000
        /*0050*/ 	.short	0x0004
        /*0052*/ 	.short	0x0020
        /*0054*/ 	.byte	0x00, 0xf4, 0x21, 0x00


	//----- nvinfo : EIATTR_KPARAM_INFO
	.align		4
.L_21:
        /*0058*/ 	.byte	0x04, 0x17
        /*005a*/ 	.short	(.L_23 - .L_22)
.L_22:
        /*005c*/ 	.word	0x00000000
        /*0060*/ 	.short	0x0003
        /*0062*/ 	.short	0x0018
        /*0064*/ 	.byte	0x00, 0xf4, 0x21, 0x00


	//----- nvinfo : EIATTR_KPARAM_INFO
	.align		4
.L_23:
        /*0068*/ 	.byte	0x04, 0x17
        /*006a*/ 	.short	(.L_25 - .L_24)
.L_24:
        /*006c*/ 	.word	0x00000000
        /*0070*/ 	.short	0x0002
        /*0072*/ 	.short	0x0010
        /*0074*/ 	.byte	0x00, 0xf4, 0x21, 0x00


	//----- nvinfo : EIATTR_KPARAM_INFO
	.align		4
.L_25:
        /*0078*/ 	.byte	0x04, 0x17
        /*007a*/ 	.short	(.L_27 - .L_26)
.L_26:
        /*007c*/ 	.word	0x00000000
        /*0080*/ 	.short	0x0001
        /*0082*/ 	.short	0x0008
        /*0084*/ 	.byte	0x00, 0xf4, 0x21, 0x00


	//----- nvinfo : EIATTR_KPARAM_INFO
	.align		4
.L_27:
        /*0088*/ 	.byte	0x04, 0x17
        /*008a*/ 	.short	(.L_29 - .L_28)
.L_28:
        /*008c*/ 	.word	0x00000000
        /*0090*/ 	.short	0x0000
        /*0092*/ 	.short	0x0000
        /*0094*/ 	.byte	0x00, 0xf4, 0x21, 0x00


	//----- nvinfo : EIATTR_SPARSE_MMA_MASK
	.align		4
.L_29:
        /*0098*/ 	.byte	0x03, 0x50
        /*009a*/ 	.short	0x0000


	//----- nvinfo : EIATTR_MAXREG_COUNT
	.align		4
        /*009c*/ 	.byte	0x03, 0x1b
        /*009e*/ 	.short	0x00ff


	//----- nvinfo : EIATTR_EXIT_INSTR_OFFSETS
	.align		4
        /*00a0*/ 	.byte	0x04, 0x1c
        /*00a2*/ 	.short	(.L_31 - .L_30)


	//   ....[0]....
.L_30:
        /*00a4*/ 	.word	0x000010f0


	//   ....[1]....
        /*00a8*/ 	.word	0x00001110


	//----- nvinfo : EIATTR_REQNTID
	.align		4
.L_31:
        /*00ac*/ 	.byte	0x04, 0x10
        /*00ae*/ 	.short	(.L_33 - .L_32)
.L_32:
        /*00b0*/ 	.word	0x00000080
        /*00b4*/ 	.word	0x00000001
        /*00b8*/ 	.word	0x00000001


	//----- nvinfo : EIATTR_CBANK_PARAM_SIZE
	.align		4
.L_33:
        /*00bc*/ 	.byte	0x03, 0x19
        /*00be*/ 	.short	0x0040


	//----- nvinfo : EIATTR_PARAM_CBANK
	.align		4
        /*00c0*/ 	.byte	0x04, 0x0a
        /*00c2*/ 	.short	(.L_35 - .L_34)
	.align		4
.L_34:
        /*00c4*/ 	.word	index@(.nv.constant0.triton_poi_fused__native_batch_norm_legit_no_training_relu_threshold_backward_7)
        /*00c8*/ 	.short	0x0210
        /*00ca*/ 	.short	0x0040


	//----- nvinfo : EIATTR_SW_WAR
	.align		4
.L_35:
        /*00cc*/ 	.byte	0x04, 0x36
        /*00ce*/ 	.short	(.L_37 - .L_36)
.L_36:
        /*00d0*/ 	.word	0x00000008
.L_37:


//--------------------- .nv.callgraph             --------------------------
	.section	.nv.callgraph,"",@"SHT_CUDA_CALLGRAPH"
	.align	4
	.sectionentsize	8
	.align		4
        /*0000*/ 	.word	0x00000000
	.align		4
        /*0004*/ 	.word	0xffffffff
	.align		4
        /*0008*/ 	.word	0x00000000
	.align		4
        /*000c*/ 	.word	0xfffffffe
	.align		4
        /*0010*/ 	.word	0x00000000
	.align		4
        /*0014*/ 	.word	0xfffffffd
	.align		4
        /*0018*/ 	.word	0x00000000
	.align		4
        /*001c*/ 	.word	0xfffffffc


//--------------------- .nv.constant4             --------------------------
	.section	.nv.constant4,"a",@progbits
	.align	8
	.align		8
.nv.constant4:
        /*0000*/ 	.dword	_$_str
	.align		8
        /*0008*/ 	.dword	_$_str_$_2


//--------------------- .text.triton_poi_fused__native_batch_norm_legit_no_training_relu_threshold_backward_7 --------------------------
	.section	.text.triton_poi_fused__native_batch_norm_legit_no_training_relu_threshold_backward_7,"ax",@progbits
	.sectionflags	@"SHF_BARRIERS=1"
	.align	128
        .global         triton_poi_fused__native_batch_norm_legit_no_training_relu_threshold_backward_7
        .type           triton_poi_fused__native_batch_norm_legit_no_training_relu_threshold_backward_7,@function
        .size           triton_poi_fused__native_batch_norm_legit_no_training_relu_threshold_backward_7,(.L_x_1 - triton_poi_fused__native_batch_norm_legit_no_training_relu_threshold_backward_7)
        .other          triton_poi_fused__native_batch_norm_legit_no_training_relu_threshold_backward_7,@"STO_CUDA_ENTRY STV_DEFAULT"
triton_poi_fused__native_batch_norm_legit_no_training_relu_threshold_backward_7:
.text.triton_poi_fused__native_batch_norm_legit_no_training_relu_threshold_backward_7:
[----:B------:R-:W0:Y:S01]  /*0000*/  LDC R1, c[0x0][0x28] ;  /* 0x00000a00ff017b82 */ /* 0x000e220000000800 */
[----:B------:R-:W1:Y:S07]  /*0010*/  S2R R12, SR_CTAID.Y ;  /* 0x00000000000c7919 */ /* 0x000e6e0000002600 */
[----:B------:R-:W2:Y:S01]  /*0020*/  LDC.64 R20, c[0x0][0x218] ;  /* 0x00008600ff147b82 */ /* 0x000ea20000000a00 */
[----:B------:R-:W-:Y:S01]  /*0030*/  ULDC.64 UR6, c[0x0][0x208] ;  /* 0x0000820000067ab9 */ /* 0x000fe20000000a00 */
[----:B------:R-:W3:Y:S01]  /*0040*/  S2R R0, SR_TID.X ;  /* 0x0000000000007919 */ /* 0x000ee20000002100 */
[----:B------:R-:W4:Y:S05]  /*0050*/  S2R R24, SR_CTAID.X ;  /* 0x0000000000187919 */ /* 0x000f2a0000002500 */
[----:B------:R-:W5:Y:S08]  /*0060*/  LDC.64 R28, c[0x0][0x210] ;  /* 0x00008400ff1c7b82 */ /* 0x000f700000000a00 */
[----:B------:R-:W2:Y:S01]  /*0070*/  LDC.64 R34, c[0x0][0x220] ;  /* 0x00008800ff227b82 */ /* 0x000ea20000000a00 */
[----:B-1----:R-:W-:-:S02]  /*0080*/  IMAD.SHL.U32 R25, R12, 0x40, RZ ;  /* 0x000000400c197824 */ /* 0x002fc400078e00ff */
[----:B---3--:R-:W-:Y:S01]  /*0090*/  IMAD.SHL.U32 R16, R0, 0x8, RZ ;  /* 0x0000000800107824 */ /* 0x008fe200078e00ff */
[----:B------:R-:W-:Y:S02]  /*00a0*/  SHF.R.U32.HI R2, RZ, 0x3, R0 ;  /* 0x00000003ff027819 */ /* 0x000fe40000011600 */
[----:B------:R-:W-:Y:S01]  /*00b0*/  SHF.R.S32.HI R17, RZ, 0x19, R12 ;  /* 0x00000019ff117819 */ /* 0x000fe2000001140c */
[----:B----4-:R-:W-:Y:S01]  /*00c0*/  IMAD.SHL.U32 R24, R24, 0x10, RZ ;  /* 0x0000001018187824 */ /* 0x010fe200078e00ff */
[----:B------:R-:W-:-:S04]  /*00d0*/  LOP3.LUT R16, R25, 0x38, R16, 0xf8, !PT ;  /* 0x0000003819107812 */ /* 0x000fc800078ef810 */
[----:B------:R-:W-:-:S04]  /*00e0*/  SHF.R.S32.HI R3, RZ, 0x1f, R16 ;  /* 0x0000001fff037819 */ /* 0x000fc80000011410 */
[----:B------:R-:W-:Y:S02]  /*00f0*/  LEA.HI R4, R3, R16, RZ, 0x8 ;  /* 0x0000001003047211 */ /* 0x000fe400078f40ff */
[----:B------:R-:W-:Y:S02]  /*0100*/  SGXT.U32 R3, R2, 0x4 ;  /* 0x000000040203781a */ /* 0x000fe40000000000 */
[C---:B------:R-:W-:Y:S01]  /*0110*/  LOP3.LUT R5, R4.reuse, 0xffffff00, RZ, 0xc0, !PT ;  /* 0xffffff0004057812 */ /* 0x040fe200078ec0ff */
[----:B------:R-:W-:Y:S01]  /*0120*/  IMAD.SHL.U32 R6, R4, 0x10, RZ ;  /* 0x0000001004067824 */ /* 0x000fe200078e00ff */
[----:B------:R-:W-:Y:S02]  /*0130*/  SGXT R17, R17, 0x1 ;  /* 0x000000011111781a */ /* 0x000fe40000000200 */
[----:B------:R-:W-:Y:S01]  /*0140*/  LOP3.LUT R2, R24, R3, RZ, 0xfc, !PT ;  /* 0x0000000318027212 */ /* 0x000fe200078efcff */
[C---:B------:R-:W-:Y:S01]  /*0150*/  IMAD.IADD R32, R16.reuse, 0x1, -R5 ;  /* 0x0000000110207824 */ /* 0x040fe200078e0a05 */
[----:B------:R-:W-:-:S02]  /*0160*/  LOP3.LUT R16, R16, 0x4, RZ, 0xfc, !PT ;  /* 0x0000000410107812 */ /* 0x000fc400078efcff */
[----:B------:R-:W-:Y:S02]  /*0170*/  CS2R R4, SRZ ;  /* 0x0000000000047805 */ /* 0x000fe4000001ff00 */
[----:B------:R-:W-:Y:S02]  /*0180*/  LOP3.LUT R13, R6, 0xfffff000, RZ, 0xc0, !PT ;  /* 0xfffff000060d7812 */ /* 0x000fe400078ec0ff */
[----:B------:R-:W-:Y:S02]  /*0190*/  CS2R R6, SRZ ;  /* 0x0000000000067805 */ /* 0x000fe4000001ff00 */
[----:B------:R-:W-:Y:S01]  /*01a0*/  LEA.HI R17, R17, R16, RZ, 0x8 ;  /* 0x0000001011117211 */ /* 0x000fe200078f40ff */
[----:B--2---:R-:W-:Y:S01]  /*01b0*/  IMAD.WIDE R8, R32, 0x4, R20 ;  /* 0x0000000420087825 */ /* 0x004fe200078e0214 */
[----:B------:R-:W-:-:S03]  /*01c0*/  ISETP.GE.AND P0, PT, R2, 0x10, PT ;  /* 0x000000100200780c */ /* 0x000fc60003f06270 */
[----:B------:R-:W-:Y:S01]  /*01d0*/  IMAD R13, R2, 0x100, R13 ;  /* 0x00000100020d7824 */ /* 0x000fe200078e020d */
[----:B------:R-:W-:Y:S01]  /*01e0*/  LOP3.LUT R17, R17, 0xffffff00, RZ, 0xc0, !PT ;  /* 0xffffff0011117812 */ /* 0x000fe200078ec0ff */
[----:B------:R-:W2:Y:S02]  /*01f0*/  LDG.E.EL.128 R8, desc[UR6][R8.64] ;  /* 0x0000000608087981 */ /* 0x000ea4000c2e1d00 */
[----:B------:R-:W-:Y:S02]  /*0200*/  IMAD.IADD R2, R32, 0x1, R13 ;  /* 0x0000000120027824 */ /* 0x000fe400078e020d */
[----:B------:R-:W-:Y:S02]  /*0210*/  IMAD.IADD R26, R16, 0x1, -R17 ;  /* 0x00000001101a7824 */ /* 0x000fe400078e0a11 */
[----:B-----5:R-:W-:-:S04]  /*0220*/  IMAD.WIDE R14, R2, 0x4, R28 ;  /* 0x00000004020e7825 */ /* 0x020fc800078e021c */
[----:B0-----:R-:W-:Y:S01]  /*0230*/  IMAD.WIDE R16, R32, 0x4, R34 ;  /* 0x0000000420107825 */ /* 0x001fe200078e0222 */
[----:B------:R0:W2:Y:S05]  /*0240*/  @!P0 LDG.E.EL.128 R4, desc[UR6][R14.64] ;  /* 0x000000060e048981 */ /* 0x0000aa000c2e1d00 */
[----:B------:R-:W3:Y:S01]  /*0250*/  LDG.E.EL.128 R16, desc[UR6][R16.64] ;  /* 0x0000000610107981 */ /* 0x000ee2000c2e1d00 */
[C---:B------:R-:W-:Y:S02]  /*0260*/  IMAD.IADD R13, R26.reuse, 0x1, R13 ;  /* 0x000000011a0d7824 */ /* 0x040fe400078e020d */
[----:B------:R-:W-:Y:S01]  /*0270*/  IMAD.WIDE R20, R26, 0x4, R20 ;  /* 0x000000041a147825 */ /* 0x000fe200078e0214 */
[----:B0-----:R-:W-:-:S03]  /*0280*/  CS2R R14, SRZ ;  /* 0x00000000000e7805 */ /* 0x001fc6000001ff00 */
[----:B------:R-:W-:Y:S01]  /*0290*/  IMAD.WIDE R28, R13, 0x4, R28 ;  /* 0x000000040d1c7825 */ /* 0x000fe200078e021c */
[----:B------:R-:W-:Y:S01]  /*02a0*/  CS2R R12, SRZ ;  /* 0x00000000000c7805 */ /* 0x000fe2000001ff00 */
[----:B------:R-:W4:Y:S05]  /*02b0*/  LDG.E.EL.128 R20, desc[UR6][R20.64] ;  /* 0x0000000614147981 */ /* 0x000f2a000c2e1d00 */
[----:B------:R-:W4:Y:S01]  /*02c0*/  @!P0 LDG.E.EL.128 R12, desc[UR6][R28.64] ;  /* 0x000000061c0c8981 */ /* 0x000f22000c2e1d00 */
[----:B------:R-:W-:Y:S02]  /*02d0*/  IMAD.MOV.U32 R27, RZ, RZ, 0x3e800000 ;  /* 0x3e800000ff1b7424 */ /* 0x000fe400078e00ff */
[----:B--2---:R-:W-:Y:S01]  /*02e0*/  FADD R5, -R9, R5 ;  /* 0x0000000509057221 */ /* 0x004fe20000000100 */
[----:B---3--:R-:W-:-:S06]  /*02f0*/  FADD R9, R16, 9.9999997473787516356e-06 ;  /* 0x3727c5ac10097421 */ /* 0x008fcc0000000000 */
[----:B------:R-:W0:Y:S01]  /*0300*/  MUFU.SQRT R9, R9 ;  /* 0x0000000900097308 */ /* 0x000e220000002000 */
[----:B------:R-:W-:Y:S01]  /*0310*/  FADD R18, R18, 9.9999997473787516356e-06 ;  /* 0x3727c5ac12127421 */ /* 0x000fe20000000000 */
[----:B------:R-:W-:Y:S01]  /*0320*/  FADD R19, R19, 9.9999997473787516356e-06 ;  /* 0x3727c5ac13137421 */ /* 0x000fe20000000000 */
[----:B------:R-:W-:Y:S01]  /*0330*/  FADD R7, -R11, R7 ;  /* 0x000000070b077221 */ /* 0x000fe20000000100 */
[----:B------:R-:W-:-:S04]  /*0340*/  FADD R4, -R8, R4 ;  /* 0x0000000408047221 */ /* 0x000fc80000000100 */
[----:B------:R-:W1:Y:S01]  /*0350*/  MUFU.SQRT R11, R18 ;  /* 0x00000012000b7308 */ /* 0x000e620000002000 */
[----:B0-----:R-:W-:-:S07]  /*0360*/  FSETP.GT.AND P6, PT, R9, 8.50705917302346158658e+37, PT ;  /* 0x7e8000000900780b */ /* 0x001fce0003fc4000 */
[----:B------:R0:W2:Y:S01]  /*0370*/  MUFU.SQRT R8, R19 ;  /* 0x0000001300087308 */ /* 0x0000a20000002000 */
[----:B------:R-:W-:Y:S01]  /*0380*/  FSETP.GEU.AND P1, PT, R9, 1.175494350822287508e-38, PT ;  /* 0x008000000900780b */ /* 0x000fe20003f2e000 */
[----:B----4-:R-:W-:Y:S01]  /*0390*/  FADD R28, -R23, R15 ;  /* 0x0000000f171c7221 */ /* 0x010fe20000000100 */
[----:B------:R-:W-:Y:S01]  /*03a0*/  FSEL R15, R27, 1, P6 ;  /* 0x3f8000001b0f7808 */ /* 0x000fe20003000000 */
[----:B------:R-:W-:Y:S01]  /*03b0*/  FADD R6, -R10, R6 ;  /* 0x000000060a067221 */ /* 0x000fe20000000100 */
[----:B-1----:R-:W-:Y:S01]  /*03c0*/  FSETP.GT.AND P4, PT, R11, 8.50705917302346158658e+37, PT ;  /* 0x7e8000000b00780b */ /* 0x002fe20003f84000 */
[----:B------:R-:W-:Y:S01]  /*03d0*/  FADD R10, R17, 9.9999997473787516356e-06 ;  /* 0x3727c5ac110a7421 */ /* 0x000fe20000000000 */
[----:B------:R-:W-:Y:S01]  /*03e0*/  FSETP.GEU.AND P5, PT, R11, 1.175494350822287508e-38, PT ;  /* 0x008000000b00780b */ /* 0x000fe20003fae000 */
[----:B------:R-:W-:Y:S01]  /*03f0*/  FADD R30, -R21, R13 ;  /* 0x0000000d151e7221 */ /* 0x000fe20000000100 */
[----:B------:R-:W-:Y:S01]  /*0400*/  FADD R31, -R20, R12 ;  /* 0x0000000c141f7221 */ /* 0x000fe20000000100 */
[----:B------:R-:W-:Y:S01]  /*0410*/  @P6 FMUL R9, R9, 0.25 ;  /* 0x3e80000009096820 */ /* 0x000fe20000400000 */
[----:B0-----:R-:W0:Y:S01]  /*0420*/  LDC.64 R18, c[0x0][0x228] ;  /* 0x00008a00ff127b82 */ /* 0x001e220000000a00 */
[----:B--2---:R-:W-:-:S02]  /*0430*/  FSETP.GT.AND P6, PT, R8, 8.50705917302346158658e+37, PT ;  /* 0x7e8000000800780b */ /* 0x004fc40003fc4000 */
[----:B------:R-:W-:Y:S01]  /*0440*/  @!P1 FMUL R9, R9, 16777216 ;  /* 0x4b80000009099820 */ /* 0x000fe20000400000 */
[----:B------:R-:W-:Y:S01]  /*0450*/  @!P1 FMUL R15, R15, 16777216 ;  /* 0x4b8000000f0f9820 */ /* 0x000fe20000400000 */
[----:B------:R-:W-:Y:S01]  /*0460*/  FSETP.GEU.AND P1, PT, R8, 1.175494350822287508e-38, PT ;  /* 0x008000000800780b */ /* 0x000fe20003f2e000 */
[----:B------:R-:W1:Y:S01]  /*0470*/  MUFU.SQRT R10, R10 ;  /* 0x0000000a000a7308 */ /* 0x000e620000002000 */
[----:B------:R-:W-:-:S04]  /*0480*/  @P4 FMUL R11, R11, 0.25 ;  /* 0x3e8000000b0b4820 */ /* 0x000fc80000400000 */
[----:B------:R-:W-:-:S03]  /*0490*/  @!P5 FMUL R11, R11, 16777216 ;  /* 0x4b8000000b0bd820 */ /* 0x000fc60000400000 */
[----:B------:R-:W-:-:S04]  /*04a0*/  @P6 FMUL R8, R8, 0.25 ;  /* 0x3e80000008086820 */ /* 0x000fc80000400000 */
[----:B------:R-:W-:Y:S01]  /*04b0*/  @!P1 FMUL R8, R8, 16777216 ;  /* 0x4b80000008089820 */ /* 0x000fe20000400000 */
[----:B------:R-:W2:Y:S01]  /*04c0*/  MUFU.RCP R11, R11 ;  /* 0x0000000b000b7308 */ /* 0x000ea20000001000 */
[C---:B-1----:R-:W-:Y:S02]  /*04d0*/  FSETP.GT.AND P2, PT, R10.reuse, 8.50705917302346158658e+37, PT ;  /* 0x7e8000000a00780b */ /* 0x042fe40003f44000 */
[----:B------:R-:W-:-:S05]  /*04e0*/  FSETP.GEU.AND P3, PT, R10, 1.175494350822287508e-38, PT ;  /* 0x008000000a00780b */ /* 0x000fca0003f6e000 */
[----:B------:R-:W1:Y:S01]  /*04f0*/  MUFU.RCP R8, R8 ;  /* 0x0000000800087308 */ /* 0x000e620000001000 */
[C---:B------:R-:W-:Y:S02]  /*0500*/  FSEL R12, R27.reuse, 1, P4 ;  /* 0x3f8000001b0c7808 */ /* 0x040fe40002000000 */
[----:B------:R-:W-:-:S03]  /*0510*/  FSEL R13, R27, 1, P6 ;  /* 0x3f8000001b0d7808 */ /* 0x000fc60003000000 */
[----:B------:R-:W-:Y:S02]  /*0520*/  @!P5 FMUL R12, R12, 16777216 ;  /* 0x4b8000000c0cd820 */ /* 0x000fe40000400000 */
[----:B------:R-:W-:Y:S01]  /*0530*/  @!P1 FMUL R13, R13, 16777216 ;  /* 0x4b8000000d0d9820 */ /* 0x000fe20000400000 */
[----:B------:R-:W-:Y:S01]  /*0540*/  @P2 FMUL R10, R10, 0.25 ;  /* 0x3e8000000a0a2820 */ /* 0x000fe20000400000 */
[----:B--2---:R-:W-:Y:S02]  /*0550*/  FMUL R11, R11, R12 ;  /* 0x0000000c0b0b7220 */ /* 0x004fe40000400000 */
[----:B-1----:R-:W-:Y:S02]  /*0560*/  FMUL R8, R8, R13 ;  /* 0x0000000d08087220 */ /* 0x002fe40000400000 */
[----:B------:R-:W1:Y:S01]  /*0570*/  LDC.64 R12, c[0x0][0x230] ;  /* 0x00008c00ff0c7b82 */ /* 0x000e620000000a00 */
[----:B------:R-:W-:Y:S01]  /*0580*/  @!P3 FMUL R10, R10, 16777216 ;  /* 0x4b8000000a0ab820 */ /* 0x000fe20000400000 */
[----:B------:R2:W3:Y:S08]  /*0590*/  MUFU.RCP R16, R9 ;  /* 0x0000000900107308 */ /* 0x0004f00000001000 */
[----:B------:R-:W4:Y:S01]  /*05a0*/  MUFU.RCP R10, R10 ;  /* 0x0000000a000a7308 */ /* 0x000f220000001000 */
[----:B--2---:R-:W-:Y:S01]  /*05b0*/  FSEL R9, R27, 1, P2 ;  /* 0x3f8000001b097808 */ /* 0x004fe20001000000 */
[----:B------:R-:W-:-:S04]  /*05c0*/  FADD R29, -R22, R14 ;  /* 0x0000000e161d7221 */ /* 0x000fc80000000100 */
[----:B------:R-:W-:Y:S01]  /*05d0*/  @!P3 FMUL R9, R9, 16777216 ;  /* 0x4b8000000909b820 */ /* 0x000fe20000400000 */
[----:B------:R-:W-:Y:S01]  /*05e0*/  FMUL R14, R8, R7 ;  /* 0x00000007080e7220 */ /* 0x000fe20000400000 */
[----:B---3--:R-:W-:Y:S01]  /*05f0*/  FMUL R33, R16, R15 ;  /* 0x0000000f10217220 */ /* 0x008fe20000400000 */
[----:B0-----:R-:W-:-:S04]  /*0600*/  IMAD.WIDE R36, R32, 0x4, R18 ;  /* 0x0000000420247825 */ /* 0x001fc800078e0212 */
[----:B----4-:R-:W-:Y:S01]  /*0610*/  FMUL R10, R10, R9 ;  /* 0x000000090a0a7220 */ /* 0x010fe20000400000 */
[----:B-1----:R-:W-:-:S04]  /*0620*/  IMAD.WIDE R8, R32, 0x4, R12 ;  /* 0x0000000420087825 */ /* 0x002fc800078e020c */
[----:B------:R-:W-:Y:S01]  /*0630*/  FMUL R33, R33, R4 ;  /* 0x0000000421217220 */ /* 0x000fe20000400000 */
[----:B------:R-:W-:Y:S01]  /*0640*/  FMUL R17, R11, R6 ;  /* 0x000000060b117220 */ /* 0x000fe20000400000 */
[----:B------:R-:W-:Y:S02]  /*0650*/  FMUL R16, R10, R5 ;  /* 0x000000050a107220 */ /* 0x000fe40000400000 */
[----:B------:R-:W2:Y:S04]  /*0660*/  LDG.E.EL.128 R4, desc[UR6][R36.64] ;  /* 0x0000000624047981 */ /* 0x000ea8000c2e1d00 */
[----:B------:R-:W2:Y:S01]  /*0670*/  LDG.E.EL.128 R8, desc[UR6][R8.64] ;  /* 0x0000000608087981 */ /* 0x000ea2000c2e1d00 */
[----:B------:R-:W-:-:S04]  /*0680*/  IMAD.WIDE R34, R26, 0x4, R34 ;  /* 0x000000041a227825 */ /* 0x000fc800078e0222 */
[----:B------:R-:W-:-:S04]  /*0690*/  IMAD.WIDE R20, R26, 0x4, R12 ;  /* 0x000000041a147825 */ /* 0x000fc800078e020c */
[----:B------:R-:W-:Y:S02]  /*06a0*/  IMAD.WIDE R18, R26, 0x4, R18 ;  /* 0x000000041a127825 */ /* 0x000fe400078e0212 */
[----:B------:R-:W3:Y:S01]  /*06b0*/  LDG.E.EL.128 R20, desc[UR6][R20.64] ;  /* 0x0000000614147981 */ /* 0x000ee2000c2e1d00 */
[----:B------:R-:W0:Y:S01]  /*06c0*/  S2UR UR5, SR_CgaCtaId ;  /* 0x00000000000579c3 */ /* 0x000e220000008800 */
[----:B------:R-:W-:Y:S01]  /*06d0*/  UMOV UR4, 0x400 ;  /* 0x0000040000047882 */ /* 0x000fe20000000000 */
[----:B--2---:R-:W-:Y:S02]  /*06e0*/  FFMA R7, R7, R14, R11 ;  /* 0x0000000e07077223 */ /* 0x004fe4000000000b */
[----:B------:R-:W2:Y:S01]  /*06f0*/  LDG.E.EL.128 R12, desc[UR6][R34.64] ;  /* 0x00000006220c7981 */ /* 0x000ea2000c2e1d00 */
[----:B------:R-:W-:Y:S01]  /*0700*/  FFMA R6, R6, R17, R10 ;  /* 0x0000001106067223 */ /* 0x000fe2000000000a */
[----:B------:R-:W-:Y:S02]  /*0710*/  FFMA R5, R5, R16, R9 ;  /* 0x0000001005057223 */ /* 0x000fe40000000009 */
[----:B------:R-:W3:Y:S01]  /*0720*/  LDG.E.EL.128 R16, desc[UR6][R18.64] ;  /* 0x0000000612107981 */ /* 0x000ee2000c2e1d00 */
[----:B------:R-:W-:Y:S01]  /*0730*/  FFMA R33, R4, R33, R8 ;  /* 0x0000002104217223 */ /* 0x000fe20000000008 */
[----:B------:R-:W-:Y:S01]  /*0740*/  IMAD.SHL.U32 R4, R0, 0x80, RZ ;  /* 0x0000008000047824 */ /* 0x000fe200078e00ff */
[----:B0-----:R-:W-:-:S04]  /*0750*/  UPRMT UR4, UR5, 0x654, UR4 ;  /* 0x0000065405047896 */ /* 0x001fc80008000004 */
[----:B------:R-:W-:-:S04]  /*0760*/  LOP3.LUT R4, R4, 0x380, RZ, 0xc0, !PT ;  /* 0x0000038004047812 */ /* 0x000fc800078ec0ff */
[C---:B------:R-:W-:Y:S02]  /*0770*/  LOP3.LUT R8, R4.reuse, R3, RZ, 0xfc, !PT ;  /* 0x0000000304087212 */ /* 0x040fe400078efcff */
[----:B------:R-:W-:Y:S02]  /*0780*/  LEA.HI R3, R4, UR4, RZ, 0x1e ;  /* 0x0000000404037c11 */ /* 0x000fe4000f8ff0ff */
[----:B------:R-:W-:-:S03]  /*0790*/  FSETP.GEU.AND P1, PT, R33, RZ, PT ;  /* 0x000000ff2100720b */ /* 0x000fc60003f2e000 */
[----:B------:R-:W-:Y:S01]  /*07a0*/  IMAD R10, R8, 0x4, R3 ;  /* 0x00000004080a7824 */ /* 0x000fe200078e0203 */
[----:B------:R-:W-:Y:S02]  /*07b0*/  FSEL R3, R33, RZ, P1 ;  /* 0x000000ff21037208 */ /* 0x000fe40000800000 */
[----:B------:R-:W-:-:S04]  /*07c0*/  FSETP.GEU.AND P1, PT, R5, RZ, PT ;  /* 0x000000ff0500720b */ /* 0x000fc80003f2e000 */
[----:B------:R-:W-:Y:S02]  /*07d0*/  FSEL R26, R5, RZ, P1 ;  /* 0x000000ff051a7208 */ /* 0x000fe40000800000 */
[----:B------:R-:W-:Y:S01]  /*07e0*/  LOP3.LUT R9, R4, 0x10, RZ, 0xfc, !PT ;  /* 0x0000001004097812 */ /* 0x000fe200078efcff */
[----:B------:R0:W-:Y:S03]  /*07f0*/  STS [R10], R3 ;  /* 0x000000030a007388 */ /* 0x0001e60000000800 */
[----:B------:R-:W-:-:S05]  /*0800*/  LEA.HI R9, R9, UR4, RZ, 0x1e ;  /* 0x0000000409097c11 */ /* 0x000fca000f8ff0ff */
[----:B------:R-:W-:-:S05]  /*0810*/  IMAD R11, R8, 0x4, R9 ;  /* 0x00000004080b7824 */ /* 0x000fca00078e0209 */
[----:B------:R1:W-:Y:S01]  /*0820*/  STS [R11+0x40], R26 ;  /* 0x0000401a0b007388 */ /* 0x0003e20000000800 */
[----:B--2---:R-:W-:-:S04]  /*0830*/  FADD R12, R12, 9.9999997473787516356e-06 ;  /* 0x3727c5ac0c0c7421 */ /* 0x004fc80000000000 */
[----:B------:R-:W2:Y:S02]  /*0840*/  MUFU.SQRT R5, R12 ;  /* 0x0000000c00057308 */ /* 0x000ea40000002000 */
[C---:B--2---:R-:W-:Y:S02]  /*0850*/  FSETP.GT.AND P1, PT, R5.reuse, 8.50705917302346158658e+37, PT ;  /* 0x7e8000000500780b */ /* 0x044fe40003f24000 */
[----:B------:R-:W-:-:S11]  /*0860*/  FSETP.GEU.AND P2, PT, R5, 1.175494350822287508e-38, PT ;  /* 0x008000000500780b */ /* 0x000fd60003f4e000 */
[----:B------:R-:W-:-:S04]  /*0870*/  @P1 FMUL R5, R5, 0.25 ;  /* 0x3e80000005051820 */ /* 0x000fc80000400000 */
[----:B------:R-:W-:-:S04]  /*0880*/  @!P2 FMUL R5, R5, 16777216 ;  /* 0x4b8000000505a820 */ /* 0x000fc80000400000 */
[----:B0-----:R-:W0:Y:S01]  /*0890*/  MUFU.RCP R10, R5 ;  /* 0x00000005000a7308 */ /* 0x001e220000001000 */
[----:B------:R-:W-:Y:S01]  /*08a0*/  FSEL R9, R27, 1, P1 ;  /* 0x3f8000001b097808 */ /* 0x000fe20000800000 */
[----:B------:R-:W-:-:S04]  /*08b0*/  FADD R13, R13, 9.9999997473787516356e-06 ;  /* 0x3727c5ac0d0d7421 */ /* 0x000fc80000000000 */
[----:B------:R-:W-:-:S04]  /*08c0*/  @!P2 FMUL R9, R9, 16777216 ;  /* 0x4b8000000909a820 */ /* 0x000fc80000400000 */
[----:B0-----:R-:W-:Y:S02]  /*08d0*/  FMUL R10, R10, R9 ;  /* 0x000000090a0a7220 */ /* 0x001fe40000400000 */
[----:B------:R-:W0:Y:S02]  /*08e0*/  MUFU.SQRT R9, R13 ;  /* 0x0000000d00097308 */ /* 0x000e240000002000 */
[C---:B0-----:R-:W-:Y:S02]  /*08f0*/  FSETP.GT.AND P1, PT, R9.reuse, 8.50705917302346158658e+37, PT ;  /* 0x7e8000000900780b */ /* 0x041fe40003f24000 */
[----:B------:R-:W-:-:S11]  /*0900*/  FSETP.GEU.AND P2, PT, R9, 1.175494350822287508e-38, PT ;  /* 0x008000000900780b */ /* 0x000fd60003f4e000 */
[----:B------:R-:W-:-:S04]  /*0910*/  @P1 FMUL R9, R9, 0.25 ;  /* 0x3e80000009091820 */ /* 0x000fc80000400000 */
[----:B------:R-:W-:Y:S01]  /*0920*/  @!P2 FMUL R9, R9, 16777216 ;  /* 0x4b8000000909a820 */ /* 0x000fe20000400000 */
[----:B------:R-:W-:-:S05]  /*0930*/  FSEL R12, R27, 1, P1 ;  /* 0x3f8000001b0c7808 */ /* 0x000fca0000800000 */
[----:B------:R-:W0:Y:S01]  /*0940*/  MUFU.RCP R9, R9 ;  /* 0x0000000900097308 */ /* 0x000e220000001000 */
[----:B------:R-:W-:Y:S01]  /*0950*/  @!P2 FMUL R12, R12, 16777216 ;  /* 0x4b8000000c0ca820 */ /* 0x000fe20000400000 */
[----:B------:R-:W-:Y:S01]  /*0960*/  FADD R14, R14, 9.9999997473787516356e-06 ;  /* 0x3727c5ac0e0e7421 */ /* 0x000fe20000000000 */
[----:B------:R-:W-:-:S05]  /*0970*/  FADD R15, R15, 9.9999997473787516356e-06 ;  /* 0x3727c5ac0f0f7421 */ /* 0x000fca0000000000 */
[----:B-1----:R-:W1:Y:S01]  /*0980*/  MUFU.SQRT R11, R14 ;  /* 0x0000000e000b7308 */ /* 0x002e620000002000 */
[----:B0-----:R-:W-:-:S07]  /*0990*/  FMUL R5, R9, R12 ;  /* 0x0000000c09057220 */ /* 0x001fce0000400000 */
[----:B------:R-:W0:Y:S01]  /*09a0*/  MUFU.SQRT R12, R15 ;  /* 0x0000000f000c7308 */ /* 0x000e220000002000 */
[C---:B-1----:R-:W-:Y:S02]  /*09b0*/  FSETP.GT.AND P1, PT, R11.reuse, 8.50705917302346158658e+37, PT ;  /* 0x7e8000000b00780b */ /* 0x042fe40003f24000 */
[----:B------:R-:W-:Y:S02]  /*09c0*/  FSETP.GEU.AND P3, PT, R11, 1.175494350822287508e-38, PT ;  /* 0x008000000b00780b */ /* 0x000fe40003f6e000 */
[C---:B0-----:R-:W-:Y:S02]  /*09d0*/  FSETP.GT.AND P2, PT, R12.reuse, 8.50705917302346158658e+37, PT ;  /* 0x7e8000000c00780b */ /* 0x041fe40003f44000 */
[----:B------:R-:W-:-:S07]  /*09e0*/  FSETP.GEU.AND P4, PT, R12, 1.175494350822287508e-38, PT ;  /* 0x008000000c00780b */ /* 0x000fce0003f8e000 */
[----:B------:R-:W-:Y:S01]  /*09f0*/  @P1 FMUL R11, R11, 0.25 ;  /* 0x3e8000000b0b1820 */ /* 0x000fe20000400000 */
[----:B------:R-:W-:-:S03]  /*0a00*/  FMUL R31, R10, R31 ;  /* 0x0000001f0a1f7220 */ /* 0x000fc60000400000 */
[----:B------:R-:W-:Y:S01]  /*0a10*/  @!P3 FMUL R11, R11, 16777216 ;  /* 0x4b8000000b0bb820 */ /* 0x000fe20000400000 */
[----:B------:R-:W-:-:S03]  /*0a20*/  @P2 FMUL R12, R12, 0.25 ;  /* 0x3e8000000c0c2820 */ /* 0x000fc60000400000 */
[----:B------:R-:W0:Y:S01]  /*0a30*/  MUFU.RCP R10, R11 ;  /* 0x0000000b000a7308 */ /* 0x000e220000001000 */
[----:B------:R-:W-:Y:S01]  /*0a40*/  @!P4 FMUL R12, R12, 16777216 ;  /* 0x4b8000000c0cc820 */ /* 0x000fe20000400000 */
[----:B------:R-:W-:-:S06]  /*0a50*/  FMUL R30, R5, R30 ;  /* 0x0000001e051e7220 */ /* 0x000fcc0000400000 */
[----:B------:R-:W1:Y:S01]  /*0a60*/  MUFU.RCP R9, R12 ;  /* 0x0000000c00097308 */ /* 0x000e620000001000 */
[C---:B------:R-:W-:Y:S02]  /*0a70*/  FSEL R5, R27.reuse, 1, P1 ;  /* 0x3f8000001b057808 */ /* 0x040fe40000800000 */
[----:B------:R-:W-:-:S03]  /*0a80*/  FSEL R14, R27, 1, P2 ;  /* 0x3f8000001b0e7808 */ /* 0x000fc60001000000 */
[----:B------:R-:W-:Y:S02]  /*0a90*/  @!P3 FMUL R5, R5, 16777216 ;  /* 0x4b8000000505b820 */ /* 0x000fe40000400000 */
[----:B------:R-:W-:Y:S02]  /*0aa0*/  @!P4 FMUL R14, R14, 16777216 ;  /* 0x4b8000000e0ec820 */ /* 0x000fe40000400000 */
[----:B0-----:R-:W-:Y:S01]  /*0ab0*/  FMUL R10, R10, R5 ;  /* 0x000000050a0a7220 */ /* 0x001fe20000400000 */
[----:B---3--:R-:W-:Y:S01]  /*0ac0*/  FFMA R16, R16, R31, R20 ;  /* 0x0000001f10107223 */ /* 0x008fe20000000014 */
[----:B------:R-:W-:Y:S01]  /*0ad0*/  LOP3.LUT R31, R4, 0x20, RZ, 0xfc, !PT ;  /* 0x00000020041f7812 */ /* 0x000fe200078efcff */
[----:B-1----:R-:W-:Y:S01]  /*0ae0*/  FMUL R5, R9, R14 ;  /* 0x0000000e09057220 */ /* 0x002fe20000400000 */
[----:B------:R-:W-:Y:S01]  /*0af0*/  FMUL R29, R10, R29 ;  /* 0x0000001d0a1d7220 */ /* 0x000fe20000400000 */
[----:B------:R-:W-:Y:S02]  /*0b00*/  LOP3.LUT R9, R4, 0x30, RZ, 0xfc, !PT ;  /* 0x0000003004097812 */ /* 0x000fe400078efcff */
[----:B------:R-:W-:Y:S01]  /*0b10*/  FMUL R28, R5, R28 ;  /* 0x0000001c051c7220 */ /* 0x000fe20000400000 */
[----:B------:R-:W-:Y:S01]  /*0b20*/  FSETP.GEU.AND P1, PT, R6, RZ, PT ;  /* 0x000000ff0600720b */ /* 0x000fe20003f2e000 */
[----:B------:R-:W-:Y:S01]  /*0b30*/  FFMA R17, R17, R30, R21 ;  /* 0x0000001e11117223 */ /* 0x000fe20000000015 */
[----:B------:R-:W-:Y:S01]  /*0b40*/  LOP3.LUT R13, R4, 0x40, RZ, 0xfc, !PT ;  /* 0x00000040040d7812 */ /* 0x000fe200078efcff */
[----:B------:R-:W-:Y:S01]  /*0b50*/  FFMA R22, R18, R29, R22 ;  /* 0x0000001d12167223 */ /* 0x000fe20000000016 */
[C---:B------:R-:W-:Y:S01]  /*0b60*/  LOP3.LUT R11, R4.reuse, 0x50, RZ, 0xfc, !PT ;  /* 0x00000050040b7812 */ /* 0x040fe200078efcff */
[----:B------:R-:W-:Y:S01]  /*0b70*/  FFMA R28, R19, R28, R23 ;  /* 0x0000001c131c7223 */ /* 0x000fe20000000017 */
[----:B------:R-:W-:-:S02]  /*0b80*/  LOP3.LUT R15, R4, 0x60, RZ, 0xfc, !PT ;  /* 0x00000060040f7812 */ /* 0x000fc400078efcff */
[----:B------:R-:W-:Y:S02]  /*0b90*/  LEA.HI R31, R31, UR4, RZ, 0x1e ;  /* 0x000000041f1f7c11 */ /* 0x000fe4000f8ff0ff */
[----:B------:R-:W-:Y:S02]  /*0ba0*/  LOP3.LUT R21, R4, 0x70, RZ, 0xfc, !PT ;  /* 0x0000007004157812 */ /* 0x000fe400078efcff */
[----:B------:R-:W-:Y:S02]  /*0bb0*/  LEA.HI R9, R9, UR4, RZ, 0x1e ;  /* 0x0000000409097c11 */ /* 0x000fe4000f8ff0ff */
[----:B------:R-:W-:Y:S02]  /*0bc0*/  FSEL R12, R6, RZ, P1 ;  /* 0x000000ff060c7208 */ /* 0x000fe40000800000 */
[----:B------:R-:W-:Y:S02]  /*0bd0*/  LEA.HI R13, R13, UR4, RZ, 0x1e ;  /* 0x000000040d0d7c11 */ /* 0x000fe4000f8ff0ff */
[----:B------:R-:W-:-:S02]  /*0be0*/  FSETP.GEU.AND P1, PT, R7, RZ, PT ;  /* 0x000000ff0700720b */ /* 0x000fc40003f2e000 */
[----:B------:R-:W-:Y:S02]  /*0bf0*/  LEA.HI R11, R11, UR4, RZ, 0x1e ;  /* 0x000000040b0b7c11 */ /* 0x000fe4000f8ff0ff */
[----:B------:R-:W-:Y:S01]  /*0c00*/  FSETP.GEU.AND P2, PT, R16, RZ, PT ;  /* 0x000000ff1000720b */ /* 0x000fe20003f4e000 */
[C---:B------:R-:W-:Y:S01]  /*0c10*/  IMAD R31, R8.reuse, 0x4, R31 ;  /* 0x00000004081f7824 */ /* 0x040fe200078e021f */
[----:B------:R-:W-:Y:S02]  /*0c20*/  LEA.HI R15, R15, UR4, RZ, 0x1e ;  /* 0x000000040f0f7c11 */ /* 0x000fe4000f8ff0ff */
[----:B------:R-:W-:Y:S01]  /*0c30*/  FSETP.GEU.AND P3, PT, R17, RZ, PT ;  /* 0x000000ff1100720b */ /* 0x000fe20003f6e000 */
[----:B------:R-:W-:Y:S01]  /*0c40*/  IMAD R9, R8, 0x4, R9 ;  /* 0x0000000408097824 */ /* 0x000fe200078e0209 */
[----:B------:R-:W-:Y:S02]  /*0c50*/  LEA.HI R21, R21, UR4, RZ, 0x1e ;  /* 0x0000000415157c11 */ /* 0x000fe4000f8ff0ff */
[----:B------:R-:W-:Y:S01]  /*0c60*/  FSETP.GEU.AND P4, PT, R22, RZ, PT ;  /* 0x000000ff1600720b */ /* 0x000fe20003f8e000 */
[----:B------:R-:W-:Y:S01]  /*0c70*/  IMAD R20, R8, 0x4, R13 ;  /* 0x0000000408147824 */ /* 0x000fe200078e020d */
[----:B------:R-:W-:-:S02]  /*0c80*/  FSETP.GEU.AND P5, PT, R28, RZ, PT ;  /* 0x000000ff1c00720b */ /* 0x000fc40003fae000 */
[----:B------:R-:W-:Y:S01]  /*0c90*/  FSEL R18, R7, RZ, P1 ;  /* 0x000000ff07127208 */ /* 0x000fe20000800000 */
[----:B------:R-:W-:Y:S01]  /*0ca0*/  IMAD R11, R8, 0x4, R11 ;  /* 0x00000004080b7824 */ /* 0x000fe200078e020b */
[----:B------:R-:W-:Y:S01]  /*0cb0*/  FSEL R19, R16, RZ, P2 ;  /* 0x000000ff10137208 */ /* 0x000fe20001000000 */
[----:B------:R-:W-:Y:S01]  /*0cc0*/  IMAD.SHL.U32 R13, R0, 0x4, RZ ;  /* 0x00000004000d7824 */ /* 0x000fe200078e00ff */
[----:B------:R-:W-:Y:S01]  /*0cd0*/  FSEL R16, R17, RZ, P3 ;  /* 0x000000ff11107208 */ /* 0x000fe20001800000 */
[----:B------:R-:W-:Y:S01]  /*0ce0*/  IMAD R15, R8, 0x4, R15 ;  /* 0x00000004080f7824 */ /* 0x000fe200078e020f */
[----:B------:R-:W-:Y:S01]  /*0cf0*/  FSEL R22, R22, RZ, P4 ;  /* 0x000000ff16167208 */ /* 0x000fe20002000000 */
[----:B------:R-:W-:Y:S01]  /*0d00*/  IMAD R21, R8, 0x4, R21 ;  /* 0x0000000408157824 */ /* 0x000fe200078e0215 */
[----:B------:R-:W-:Y:S01]  /*0d10*/  STS [R31+0x80], R12 ;  /* 0x0000800c1f007388 */ /* 0x000fe20000000800 */
[----:B------:R-:W-:-:S03]  /*0d20*/  FSEL R28, R28, RZ, P5 ;  /* 0x000000ff1c1c7208 */ /* 0x000fc60002800000 */
[----:B------:R-:W-:Y:S01]  /*0d30*/  STS [R9+0xc0], R18 ;  /* 0x0000c01209007388 */ /* 0x000fe20000000800 */
[----:B------:R-:W-:-:S03]  /*0d40*/  LOP3.LUT R14, R13, 0x1fc, RZ, 0xc0, !PT ;  /* 0x000001fc0d0e7812 */ /* 0x000fc600078ec0ff */
[----:B------:R-:W-:Y:S04]  /*0d50*/  STS [R20+0x100], R19 ;  /* 0x0001001314007388 */ /* 0x000fe80000000800 */
[----:B------:R-:W-:Y:S01]  /*0d60*/  STS [R11+0x140], R16 ;  /* 0x000140100b007388 */ /* 0x000fe20000000800 */
[----:B------:R-:W-:-:S03]  /*0d70*/  LOP3.LUT R4, R14, 0x200, RZ, 0xfc, !PT ;  /* 0x000002000e047812 */ /* 0x000fc600078efcff */
[----:B------:R-:W-:Y:S04]  /*0d80*/  STS [R15+0x180], R22 ;  /* 0x000180160f007388 */ /* 0x000fe80000000800 */
[----:B------:R0:W-:Y:S01]  /*0d90*/  STS [R21+0x1c0], R28 ;  /* 0x0001c01c15007388 */ /* 0x0001e20000000800 */
[----:B------:R-:W-:-:S04]  /*0da0*/  SHF.R.U32.HI R4, RZ, 0x2, R4 ;  /* 0x00000002ff047819 */ /* 0x000fc80000011604 */
[----:B------:R-:W-:Y:S02]  /*0db0*/  LOP3.LUT R5, R4, 0xfc, RZ, 0xc0, !PT ;  /* 0x000000fc04057812 */ /* 0x000fe400078ec0ff */
[----:B------:R-:W-:-:S03]  /*0dc0*/  LOP3.LUT R4, R0, 0x7c, RZ, 0xc0, !PT ;  /* 0x0000007c00047812 */ /* 0x000fc600078ec0ff */
[----:B------:R-:W-:Y:S01]  /*0dd0*/  VIADD R5, R5, UR4 ;  /* 0x0000000405057c36 */ /* 0x000fe20008000000 */
[----:B0-----:R-:W0:Y:S01]  /*0de0*/  LDC.64 R20, c[0x0][0x238] ;  /* 0x00008e00ff147b82 */ /* 0x001e220000000a00 */
[----:B------:R-:W-:Y:S01]  /*0df0*/  VIADD R27, R4, UR4 ;  /* 0x00000004041b7c36 */ /* 0x000fe20008000000 */
[----:B------:R-:W-:Y:S01]  /*0e00*/  SHF.R.U32.HI R0, RZ, 0x2, R0 ;  /* 0x00000002ff007819 */ /* 0x000fe20000011600 */
[----:B------:R-:W-:Y:S02]  /*0e10*/  ULDC.64 UR4, c[0x0][0x240] ;  /* 0x0000900000047ab9 */ /* 0x000fe40000000a00 */
[----:B------:R-:W-:-:S03]  /*0e20*/  IMAD R27, R14, 0x4, R27 ;  /* 0x000000040e1b7824 */ /* 0x000fc600078e021b */
[----:B------:R-:W-:Y:S01]  /*0e30*/  BAR.SYNC.DEFER_BLOCKING 0x0 ;  /* 0x0000000000007b1d */ /* 0x000fe20000010000 */
[----:B------:R-:W-:Y:S01]  /*0e40*/  IMAD R14, R14, 0x4, R5 ;  /* 0x000000040e0e7824 */ /* 0x000fe200078e0205 */
[----:B------:R-:W-:Y:S02]  /*0e50*/  SGXT.U32 R0, R0, 0x5 ;  /* 0x000000050000781a */ /* 0x000fe40000000000 */
[----:B------:R-:W-:Y:S02]  /*0e60*/  FSETP.GTU.AND P4, PT, R18, RZ, PT ;  /* 0x000000ff1200720b */ /* 0x000fe40003f8c000 */
[----:B------:R-:W-:Y:S01]  /*0e70*/  FSETP.GTU.AND P3, PT, R12, RZ, PT ;  /* 0x000000ff0c00720b */ /* 0x000fe20003f6c000 */
[----:B------:R-:W-:Y:S04]  /*0e80*/  LDS R4, [R27] ;  /* 0x000000001b047984 */ /* 0x000fe80000000800 */
[----:B------:R-:W-:Y:S04]  /*0e90*/  LDS R5, [R27+0x4] ;  /* 0x000004001b057984 */ /* 0x000fe80000000800 */
[----:B------:R-:W-:Y:S04]  /*0ea0*/  LDS R6, [R27+0x8] ;  /* 0x000008001b067984 */ /* 0x000fe80000000800 */
[----:B------:R-:W1:Y:S04]  /*0eb0*/  LDS R7, [R27+0xc] ;  /* 0x00000c001b077984 */ /* 0x000e680000000800 */
[----:B------:R-:W-:Y:S04]  /*0ec0*/  LDS R8, [R14+0x800] ;  /* 0x000800000e087984 */ /* 0x000fe80000000800 */
[----:B------:R-:W-:Y:S04]  /*0ed0*/  LDS R9, [R14+0x804] ;  /* 0x000804000e097984 */ /* 0x000fe80000000800 */
[----:B------:R-:W-:Y:S04]  /*0ee0*/  LDS R10, [R14+0x808] ;  /* 0x000808000e0a7984 */ /* 0x000fe80000000800 */
[----:B------:R2:W3:Y:S01]  /*0ef0*/  LDS R11, [R14+0x80c] ;  /* 0x00080c000e0b7984 */ /* 0x0004e20000000800 */
[----:B------:R-:W-:-:S02]  /*0f00*/  FSETP.GTU.AND P1, PT, R3, RZ, PT ;  /* 0x000000ff0300720b */ /* 0x000fc40003f2c000 */
[----:B------:R-:W-:Y:S02]  /*0f10*/  LOP3.LUT R13, R24, 0xc, R13, 0xf8, !PT ;  /* 0x0000000c180d7812 */ /* 0x000fe400078ef80d */
[----:B------:R-:W-:Y:S02]  /*0f20*/  LOP3.LUT R0, R25, R0, RZ, 0xfc, !PT ;  /* 0x0000000019007212 */ /* 0x000fe400078efcff */
[----:B------:R-:W-:Y:S02]  /*0f30*/  FSETP.GTU.AND P2, PT, R26, RZ, PT ;  /* 0x000000ff1a00720b */ /* 0x000fe40003f4c000 */
[----:B------:R-:W-:Y:S02]  /*0f40*/  SEL R3, RZ, 0x1, P4 ;  /* 0x00000001ff037807 */ /* 0x000fe40002000000 */
[----:B------:R-:W-:Y:S02]  /*0f50*/  SEL R12, RZ, 0x1, P3 ;  /* 0x00000001ff0c7807 */ /* 0x000fe40001800000 */
[----:B------:R-:W-:-:S02]  /*0f60*/  SEL R15, RZ, 0x1, P1 ;  /* 0x00000001ff0f7807 */ /* 0x000fc40000800000 */
[----:B--2---:R-:W-:Y:S02]  /*0f70*/  SEL R14, RZ, 0x1, P2 ;  /* 0x00000001ff0e7807 */ /* 0x004fe40001000000 */
[----:B------:R-:W-:Y:S01]  /*0f80*/  ISETP.GE.AND P1, PT, R13, 0x10, PT ;  /* 0x000000100d00780c */ /* 0x000fe20003f26270 */
[----:B------:R-:W-:Y:S01]  /*0f90*/  IMAD R13, R0, 0x10, R13 ;  /* 0x00000010000d7824 */ /* 0x000fe200078e020d */
[----:B------:R-:W-:Y:S02]  /*0fa0*/  PRMT R0, R12, 0x3340, R3 ;  /* 0x000033400c007816 */ /* 0x000fe40000000003 */
[----:B------:R-:W-:Y:S01]  /*0fb0*/  PRMT R3, R15, 0x3340, R14 ;  /* 0x000033400f037816 */ /* 0x000fe2000000000e */
[C---:B------:R-:W-:Y:S01]  /*0fc0*/  VIADD R15, R13.reuse, 0x200 ;  /* 0x000002000d0f7836 */ /* 0x040fe20000000000 */
[----:B------:R-:W-:Y:S02]  /*0fd0*/  FSETP.GTU.AND P5, PT, R28, RZ, PT ;  /* 0x000000ff1c00720b */ /* 0x000fe40003fac000 */
[----:B------:R-:W-:Y:S01]  /*0fe0*/  FSETP.GTU.AND P4, PT, R22, RZ, PT ;  /* 0x000000ff1600720b */ /* 0x000fe20003f8c000 */
[----:B0-----:R-:W-:Y:S01]  /*0ff0*/  IMAD.WIDE R12, R13, 0x4, R20 ;  /* 0x000000040d0c7825 */ /* 0x001fe200078e0214 */
[----:B------:R-:W-:-:S02]  /*1000*/  FSETP.GTU.AND P2, PT, R19, RZ, PT ;  /* 0x000000ff1300720b */ /* 0x000fc40003f4c000 */
[----:B------:R-:W-:Y:S01]  /*1010*/  FSETP.GTU.AND P3, PT, R16, RZ, PT ;  /* 0x000000ff1000720b */ /* 0x000fe20003f6c000 */
[----:B------:R-:W-:Y:S01]  /*1020*/  IMAD.WIDE R20, R15, 0x4, R20 ;  /* 0x000000040f147825 */ /* 0x000fe200078e0214 */
[----:B------:R-:W-:Y:S02]  /*1030*/  SEL R14, RZ, 0x1, P5 ;  /* 0x00000001ff0e7807 */ /* 0x000fe40002800000 */
[----:B------:R-:W-:Y:S02]  /*1040*/  SEL R15, RZ, 0x1, P4 ;  /* 0x00000001ff0f7807 */ /* 0x000fe40002000000 */
[----:B------:R-:W-:Y:S02]  /*1050*/  SEL R17, RZ, 0x1, P3 ;  /* 0x00000001ff117807 */ /* 0x000fe40001800000 */
[----:B------:R-:W-:Y:S02]  /*1060*/  SEL R18, RZ, 0x1, P2 ;  /* 0x00000001ff127807 */ /* 0x000fe40001000000 */
[----:B------:R-:W-:-:S02]  /*1070*/  PRMT R16, R15, 0x3340, R14 ;  /* 0x000033400f107816 */ /* 0x000fc4000000000e */
[----:B------:R-:W-:Y:S01]  /*1080*/  IADD3 R14, P2, R2, UR4, RZ ;  /* 0x00000004020e7c10 */ /* 0x000fe2000ff5e0ff */
[----:B-1----:R0:W-:Y:S01]  /*1090*/  @!P1 STG.E.128 desc[UR6][R12.64], R4 ;  /* 0x000000040c009986 */ /* 0x0021e2000c101d06 */
[----:B------:R-:W-:Y:S02]  /*10a0*/  PRMT R17, R18, 0x3340, R17 ;  /* 0x0000334012117816 */ /* 0x000fe40000000011 */
[----:B------:R-:W-:Y:S01]  /*10b0*/  LEA.HI.X.SX32 R15, R2, UR5, 0x1, P2 ;  /* 0x00000005020f7c11 */ /* 0x000fe200090f0eff */
[----:B---3--:R0:W-:Y:S01]  /*10c0*/  @!P1 STG.E.128 desc[UR6][R20.64], R8 ;  /* 0x0000000814009986 */ /* 0x0081e2000c101d06 */
[----:B------:R-:W-:Y:S02]  /*10d0*/  PRMT R2, R3, 0x5410, R0 ;  /* 0x0000541003027816 */ /* 0x000fe40000000000 */
[----:B------:R-:W-:Y:S01]  /*10e0*/  PRMT R3, R17, 0x5410, R16 ;  /* 0x0000541011037816 */ /* 0x000fe20000000010 */
[----:B0-----:R-:W-:Y:S06]  /*10f0*/  @P0 EXIT ;  /* 0x000000000000094d */ /* 0x001fec0003800000 */
[----:B------:R-:W-:Y:S01]  /*1100*/  STG.E.64 desc[UR6][R14.64], R2 ;  /* 0x000000020e007986 */ /* 0x000fe2000c101b06 */
[----:B------:R-:W-:Y:S05]  /*1110*/  EXIT ;  /* 0x000000000000794d */ /* 0x000fea0003800000 */
.L_x_0:
[----:B------:R-:W-:-:S00]  /*1120*/  BRA `(.L_x_0) ;  /* 0xfffffffc00fc7947 */ /* 0x000fc0000383ffff */
[----:B------:R-:W-:-:S00]  /*1130*/  NOP ;  /* 0x0000000000007918 */ /* 0x000fc00000000000 */
        /* <DEDUP_REMOVED lines=12> */
.L_x_1:


//--------------------- .nv.global.init           --------------------------
	.section	.nv.global.init,"aw",@progbits
.nv.global.init:
	.type		_$_str,@object
	.size		_$_str,(_$_str_$_2 - _$_str)
_$_str:
        /*0000*/ 	.byte	0x5f, 0x5f, 0x43, 0x55, 0x44, 0x41, 0x5f, 0x46, 0x54, 0x5a, 0x00
	.type		_$_str_$_2,@object
	.size		_$_str_$_2,(.L_1 - _$_str_$_2)
_$_str_$_2:
        /*000b*/ 	.byte	0x5f, 0x5f, 0x43, 0x55, 0x44, 0x41, 0x5f, 0x50, 0x52, 0x45, 0x43, 0x5f, 0x53, 0x51, 0x52, 0x54
        /*001b*/ 	.byte	0x00
.L_1:


//--------------------- .nv.shared.triton_poi_fused__native_batch_norm_legit_no_training_relu_threshold_backward_7 --------------------------
	.section	.nv.shared.triton_poi_fused__native_batch_norm_legit_no_training_relu_threshold_backward_7,"aw",@nobits
	.sectionflags	@""
	.align	16
	.zero		1024


//--------------------- .nv.constant0.triton_poi_fused__native_batch_norm_legit_no_training_relu_threshold_backward_7 --------------------------
	.section	.nv.constant0.triton_poi_fused__native_batch_norm_legit_no_training_relu_threshold_backward_7,"a",@progbits
	.sectionflags	@""
	.align	4
.nv.constant0.triton_poi_fused__native_batch_norm_legit_no_training_relu_threshold_backward_7:
	.zero		592
